//
// Generated by NVIDIA NVVM Compiler
//
// Compiler Build ID: CL-36424714
// Cuda compilation tools, release 13.0, V13.0.88
// Based on NVVM 20.0.0
//

.version 9.0
.target sm_100
.address_size 64

	// .globl	_Z10helloworldv
.extern .func  (.param .b32 func_retval0) vprintf
(
	.param .b64 vprintf_param_0,
	.param .b64 vprintf_param_1
)
;
.global .align 1 .b8 $str[14] = {72, 101, 108, 108, 111, 32, 119, 111, 114, 108, 100, 33, 10};

.visible .entry _Z10helloworldv()
{
	.reg .b32 	%r<3>;
	.reg .b64 	%rd<3>;

	mov.u64 	%rd1, $str;
	cvta.global.u64 	%rd2, %rd1;
	{ // callseq 0, 0
	.param .b64 param0;
	st.param.b64 	[param0], %rd2;
	.param .b64 param1;
	st.param.b64 	[param1], 0;
	.param .b32 retval0;
	call.uni (retval0), 
	vprintf, 
	(
	param0, 
	param1
	);
	ld.param.b32 	%r1, [retval0];
	} // callseq 0
	ret;

}


// ===== COMPILED SASS (sm_100) =====

	.target	sm_100

	.elftype	@"ET_EXEC"


//--------------------- .note.nv.tkinfo           --------------------------
	.section	.note.nv.tkinfo,"",@"SHT_NOTE"
	.sectionflags	@"SHF_NOTE_NV_TKINFO"
	.tkinfo
        /*0018*/ 	.word	0x00000002
        /*0030*/ 	.string	""
        /*0030*/ 	.string	"ptxas"
        /*0030*/ 	.string	"Cuda compilation tools, release 13.0, V13.0.88"
        /*0030*/ 	.string	"Build cuda_13.0.r13.0/compiler.36424714_0"
        /*0030*/ 	.string	"-arch sm_100 -m 64 "



//--------------------- .note.nv.cuinfo           --------------------------
	.section	.note.nv.cuinfo,"",@"SHT_NOTE"
	.sectionflags	@"SHF_NOTE_NV_CUINFO"
        /*0018*/ 	.short	0x0002
        /*001a*/ 	.short	0x0064
        /*001c*/ 	.short	0x0082
	.zero		2


//--------------------- .nv.info                  --------------------------
	.section	.nv.info,"",@"SHT_CUDA_INFO"
	.align	4


	//----- nvinfo : EIATTR_REGCOUNT
	.align		4
        /*0000*/ 	.byte	0x04, 0x2f
        /*0002*/ 	.short	(.L_2 - .L_1)
	.align		4
.L_1:
        /*0004*/ 	.word	index@(_Z10helloworldv)
        /*0008*/ 	.word	0x00000018


	//----- nvinfo : EIATTR_FRAME_SIZE
	.align		4
.L_2:
        /*000c*/ 	.byte	0x04, 0x11
        /*000e*/ 	.short	(.L_4 - .L_3)
	.align		4
.L_3:
        /*0010*/ 	.word	index@(_Z10helloworldv)
        /*0014*/ 	.word	0x00000000


	//----- nvinfo : EIATTR_MIN_STACK_SIZE
	.align		4
.L_4:
        /*0018*/ 	.byte	0x04, 0x12
        /*001a*/ 	.short	(.L_6 - .L_5)
	.align		4
.L_5:
        /*001c*/ 	.word	index@(_Z10helloworldv)
        /*0020*/ 	.word	0x00000000
.L_6:


//--------------------- .nv.compat                --------------------------
	.section	.nv.compat,"",@"SHT_CUDA_COMPAT_INFO"
	.align	4
        /*0000*/ 	.byte	0x02, 0x09, 0x00, 0x00, 0x02, 0x02, 0x01, 0x00, 0x02, 0x05, 0x05, 0x00, 0x03, 0x07, 0x01, 0x01
        /*0010*/ 	.byte	0x02, 0x03, 0x00, 0x00, 0x02, 0x06, 0x01, 0x00, 0x04, 0x0b, 0x08, 0x00, 0x09, 0x00, 0x00, 0x00
        /*0020*/ 	.byte	0x00, 0x00, 0x00, 0x00


//--------------------- .nv.info._Z10helloworldv  --------------------------
	.section	.nv.info._Z10helloworldv,"",@"SHT_CUDA_INFO"
	.sectionflags	@""
	.align	4


	//----- nvinfo : EIATTR_CUDA_API_VERSION
	.align		4
        /*0000*/ 	.byte	0x04, 0x37
        /*0002*/ 	.short	(.L_8 - .L_7)
.L_7:
        /*0004*/ 	.word	0x00000082


	//----- nvinfo : EIATTR_SPARSE_MMA_MASK
	.align		4
.L_8:
        /*0008*/ 	.byte	0x03, 0x50
        /*000a*/ 	.short	0x0000


	//----- nvinfo : EIATTR_MAXREG_COUNT
	.align		4
        /*000c*/ 	.byte	0x03, 0x1b
        /*000e*/ 	.short	0x00ff


	//----- nvinfo : EIATTR_EXTERNS
	.align		4
        /*0010*/ 	.byte	0x04, 0x0f
        /*0012*/ 	.short	(.L_10 - .L_9)


	//   ....[0]....
	.align		4
.L_9:
        /*0014*/ 	.word	index@(vprintf)


	//----- nvinfo : EIATTR_MERCURY_ISA_VERSION
	.align		4
.L_10:
        /*0018*/ 	.byte	0x03, 0x5f
        /*001a*/ 	.short	0x0101


	//----- nvinfo : EIATTR_VRC_CTA_INIT_COUNT
	.align		4
        /*001c*/ 	.byte	0x02, 0x4a
	.zero		1
	.zero		1


	//----- nvinfo : EIATTR_SYSCALL_OFFSETS
	.align		4
        /*0020*/ 	.byte	0x04, 0x46
        /*0022*/ 	.short	(.L_12 - .L_11)


	//   ....[0]....
.L_11:
        /*0024*/ 	.word	0x00000080


	//----- nvinfo : EIATTR_EXIT_INSTR_OFFSETS
	.align		4
.L_12:
        /*0028*/ 	.byte	0x04, 0x1c
        /*002a*/ 	.short	(.L_14 - .L_13)


	//   ....[0]....
.L_13:
        /*002c*/ 	.word	0x00000090


	//----- nvinfo : EIATTR_SW_WAR
	.align		4
.L_14:
        /*0030*/ 	.byte	0x04, 0x36
        /*0032*/ 	.short	(.L_16 - .L_15)
.L_15:
        /*0034*/ 	.word	0x00000008
.L_16:


//--------------------- .nv.callgraph             --------------------------
	.section	.nv.callgraph,"",@"SHT_CUDA_CALLGRAPH"
	.align	4
	.sectionentsize	8
	.align		4
        /*0000*/ 	.word	0x00000000
	.align		4
        /*0004*/ 	.word	0xffffffff
	.align		4
        /*0008*/ 	.word	index@(_Z10helloworldv)
	.align		4
        /*000c*/ 	.word	index@(vprintf)
	.align		4
        /*0010*/ 	.word	0x00000000
	.align		4
        /*0014*/ 	.word	0xfffffffe
	.align		4
        /*0018*/ 	.word	0x00000000
	.align		4
        /*001c*/ 	.word	0xfffffffd
	.align		4
        /*0020*/ 	.word	0x00000000
	.align		4
        /*0024*/ 	.word	0xfffffffc


//--------------------- .nv.constant4             --------------------------
	.section	.nv.constant4,"a",@progbits
	.align	8
	.align		8
.nv.constant4:
        /*0000*/ 	.dword	vprintf
	.align		8
        /*0008*/ 	.dword	$str


//--------------------- .text._Z10helloworldv     --------------------------
	.section	.text._Z10helloworldv,"ax",@progbits
	.align	128
        .global         _Z10helloworldv
        .type           _Z10helloworldv,@function
        .size           _Z10helloworldv,(.L_x_2 - _Z10helloworldv)
        .other          _Z10helloworldv,@"STO_CUDA_ENTRY STV_DEFAULT"
_Z10helloworldv:
.text._Z10helloworldv:
[----:B------:R-:W0:Y:S01]  /*0000*/  LDC R1, c[0x0][0x37c] ;  /* 0x0000df00ff017b82 */ /* 0x000e220000000800 */
[----:B------:R-:W-:Y:S01]  /*0010*/  MOV R0, 0x0 ;  /* 0x0000000000007802 */ /* 0x000fe20000000f00 */
[----:B------:R-:W1:Y:S01]  /*0020*/  LDCU.64 UR4, c[0x4][0x8] ;  /* 0x01000100ff0477ac */ /* 0x000e620008000a00 */
[----:B------:R-:W-:-:S05]  /*0030*/  CS2R R6, SRZ ;  /* 0x0000000000067805 */ /* 0x000fca000001ff00 */
[----:B------:R2:W3:Y:S01]  /*0040*/  LDC.64 R2, c[0x4][R0] ;  /* 0x0100000000027b82 */ /* 0x0004e20000000a00 */
[----:B-1----:R-:W-:Y:S02]  /*0050*/  IMAD.U32 R4, RZ, RZ, UR4 ;  /* 0x00000004ff047e24 */ /* 0x002fe4000f8e00ff */
[----:B--2---:R-:W-:-:S07]  /*0060*/  IMAD.U32 R5, RZ, RZ, UR5 ;  /* 0x00000005ff057e24 */ /* 0x004fce000f8e00ff */
[----:B------:R-:W-:-:S07]  /*0070*/  LEPC R20, `(.L_x_0) ;  /* 0x000000001014794e */ /* 0x000fce0000000000 */
[----:B0--3--:R-:W-:Y:S05]  /*0080*/  CALL.ABS.NOINC R2 ;  /* 0x0000000002007343 */ /* 0x009fea0003c00000 */
.L_x_0:
[----:B------:R-:W-:Y:S05]  /*0090*/  EXIT ;  /* 0x000000000000794d */ /* 0x000fea0003800000 */
.L_x_1:
[----:B------:R-:W-:-:S00]  /*00a0*/  BRA `(.L_x_1) ;  /* 0xfffffffc00fc7947 */ /* 0x000fc0000383ffff */
[----:B------:R-:W-:-:S00]  /*00b0*/  NOP ;  /* 0x0000000000007918 */ /* 0x000fc00000000000 */
        /* <DEDUP_REMOVED lines=12> */
.L_x_2:


//--------------------- .nv.global.init           --------------------------
	.section	.nv.global.init,"aw",@progbits
.nv.global.init:
	.type		$str,@object
	.size		$str,(.L_0 - $str)
$str:
        /*0000*/ 	.byte	0x48, 0x65, 0x6c, 0x6c, 0x6f, 0x20, 0x77, 0x6f, 0x72, 0x6c, 0x64, 0x21, 0x0a, 0x00
.L_0:


//--------------------- .nv.shared.reserved.0     --------------------------
	.section	.nv.shared.reserved.0,"aw",@nobits
	.weak		__nv_reservedSMEM_offset_0_alias
	.size		__nv_reservedSMEM_offset_0_alias, 0, 64
	.other		__nv_reservedSMEM_offset_0_alias,@"STO_CUDA_RESERVED_SHARED STV_DEFAULT"
__nv_reservedSMEM_offset_0_alias:
	.zero		0
	.zero		64


//--------------------- .nv.constant0._Z10helloworldv --------------------------
	.section	.nv.constant0._Z10helloworldv,"a",@progbits
	.sectionflags	@""
	.align	4
.nv.constant0._Z10helloworldv:
	.zero		896


//--------------------- SYMBOLS --------------------------

	.type		.nv.reservedSmem.offset0,@object
	.size		.nv.reservedSmem.offset0,0x4
	.type		vprintf,@function
